	.headerflags	@"EF_CUDA_TEXMODE_UNIFIED EF_CUDA_64BIT_ADDRESS EF_CUDA_ACCELERATORS EF_CUDA_SM90 EF_CUDA_VIRTUAL_SM(EF_CUDA_SM90)"
	.elftype	@"ET_EXEC"


//--------------------- .nv.info                  --------------------------
	.section	.nv.info,"",@"SHT_CUDA_INFO"
	.align	4


	//----- nvinfo : EIATTR_REGCOUNT
	.align		4
        /*0000*/ 	.byte	0x04, 0x2f
        /*0002*/ 	.short	(.L_3 - .L_2)
	.align		4
.L_2:
        /*0004*/ 	.word	index@(triton_poi_fused__native_batch_norm_legit_no_training_hardtanh_7)
        /*0008*/ 	.word	0x00000010


	//----- nvinfo : EIATTR_MIN_STACK_SIZE
	.align		4
.L_3:
        /*000c*/ 	.byte	0x04, 0x12
        /*000e*/ 	.short	(.L_5 - .L_4)
	.align		4
.L_4:
        /*0010*/ 	.word	index@(triton_poi_fused__native_batch_norm_legit_no_training_hardtanh_7)
        /*0014*/ 	.word	0x00000000


	//----- nvinfo : EIATTR_FRAME_SIZE
	.align		4
.L_5:
        /*0018*/ 	.byte	0x04, 0x11
        /*001a*/ 	.short	(.L_7 - .L_6)
	.align		4
.L_6:
        /*001c*/ 	.word	index@(triton_poi_fused__native_batch_norm_legit_no_training_hardtanh_7)
        /*0020*/ 	.word	0x00000000


	//----- nvinfo : EIATTR_MIN_STACK_SIZE
	.align		4
.L_7:
        /*0024*/ 	.byte	0x04, 0x12
        /*0026*/ 	.short	(.L_9 - .L_8)
	.align		4
.L_8:
        /*0028*/ 	.word	index@(triton_poi_fused__native_batch_norm_legit_no_training_hardtanh_7)
        /*002c*/ 	.word	0x00000000
.L_9:


//--------------------- .nv.info.triton_poi_fused__native_batch_norm_legit_no_training_hardtanh_7 --------------------------
	.section	.nv.info.triton_poi_fused__native_batch_norm_legit_no_training_hardtanh_7,"",@"SHT_CUDA_INFO"
	.sectionflags	@""
	.align	4


	//----- nvinfo : EIATTR_CUDA_API_VERSION
	.align		4
        /*0000*/ 	.byte	0x04, 0x37
        /*0002*/ 	.short	(.L_11 - .L_10)
.L_10:
        /*0004*/ 	.word	0x0000007c


	//----- nvinfo : EIATTR_KPARAM_INFO
	.align		4
.L_11:
        /*0008*/ 	.byte	0x04, 0x17
        /*000a*/ 	.short	(.L_13 - .L_12)
.L_12:
        /*000c*/ 	.word	0x00000000
        /*0010*/ 	.short	0x0006
        /*0012*/ 	.short	0x0030
        /*0014*/ 	.byte	0x00, 0xf0, 0x11, 0x00


	//----- nvinfo : EIATTR_KPARAM_INFO
	.align		4
.L_13:
        /*0018*/ 	.byte	0x04, 0x17
        /*001a*/ 	.short	(.L_15 - .L_14)
.L_14:
        /*001c*/ 	.word	0x00000000
        /*0020*/ 	.short	0x0005
        /*0022*/ 	.short	0x0028
        /*0024*/ 	.byte	0x00, 0xf4, 0x21, 0x00


	//----- nvinfo : EIATTR_KPARAM_INFO
	.align		4
.L_15:
        /*0028*/ 	.byte	0x04, 0x17
        /*002a*/ 	.short	(.L_17 - .L_16)
.L_16:
        /*002c*/ 	.word	0x00000000
        /*0030*/ 	.short	0x0004
        /*0032*/ 	.short	0x0020
        /*0034*/ 	.byte	0x00, 0xf4, 0x21, 0x00


	//----- nvinfo : EIATTR_KPARAM_INFO
	.align		4
.L_17:
        /*0038*/ 	.byte	0x04, 0x17
        /*003a*/ 	.short	(.L_19 - .L_18)
.L_18:
        /*003c*/ 	.word	0x00000000
        /*0040*/ 	.short	0x0003
        /*0042*/ 	.short	0x0018
        /*0044*/ 	.byte	0x00, 0xf4, 0x21, 0x00


	//----- nvinfo : EIATTR_KPARAM_INFO
	.align		4
.L_19:
        /*0048*/ 	.byte	0x04, 0x17
        /*004a*/ 	.short	(.L_21 - .L_20)
.L_20:
        /*004c*/ 	.word	0x00000000
        /*0050*/ 	.short	0x0002
        /*0052*/ 	.short	0x0010
        /*0054*/ 	.byte	0x00, 0xf4, 0x21, 0x00


	//----- nvinfo : EIATTR_KPARAM_INFO
	.align		4
.L_21:
        /*0058*/ 	.byte	0x04, 0x17
        /*005a*/ 	.short	(.L_23 - .L_22)
.L_22:
        /*005c*/ 	.word	0x00000000
        /*0060*/ 	.short	0x0001
        /*0062*/ 	.short	0x0008
        /*0064*/ 	.byte	0x00, 0xf4, 0x21, 0x00


	//----- nvinfo : EIATTR_KPARAM_INFO
	.align		4
.L_23:
        /*0068*/ 	.byte	0x04, 0x17
        /*006a*/ 	.short	(.L_25 - .L_24)
.L_24:
        /*006c*/ 	.word	0x00000000
        /*0070*/ 	.short	0x0000
        /*0072*/ 	.short	0x0000
        /*0074*/ 	.byte	0x00, 0xf4, 0x21, 0x00


	//----- nvinfo : EIATTR_SPARSE_MMA_MASK
	.align		4
.L_25:
        /*0078*/ 	.byte	0x03, 0x50
        /*007a*/ 	.short	0x0000


	//----- nvinfo : EIATTR_MAXREG_COUNT
	.align		4
        /*007c*/ 	.byte	0x03, 0x1b
        /*007e*/ 	.short	0x00ff


	//----- nvinfo : EIATTR_EXIT_INSTR_OFFSETS
	.align		4
        /*0080*/ 	.byte	0x04, 0x1c
        /*0082*/ 	.short	(.L_27 - .L_26)


	//   ....[0]....
.L_26:
        /*0084*/ 	.word	0x000003b0


	//----- nvinfo : EIATTR_REQNTID
	.align		4
.L_27:
        /*0088*/ 	.byte	0x04, 0x10
        /*008a*/ 	.short	(.L_29 - .L_28)
.L_28:
        /*008c*/ 	.word	0x00000080
        /*0090*/ 	.word	0x00000001
        /*0094*/ 	.word	0x00000001


	//----- nvinfo : EIATTR_CBANK_PARAM_SIZE
	.align		4
.L_29:
        /*0098*/ 	.byte	0x03, 0x19
        /*009a*/ 	.short	0x0034


	//----- nvinfo : EIATTR_PARAM_CBANK
	.align		4
        /*009c*/ 	.byte	0x04, 0x0a
        /*009e*/ 	.short	(.L_31 - .L_30)
	.align		4
.L_30:
        /*00a0*/ 	.word	index@(.nv.constant0.triton_poi_fused__native_batch_norm_legit_no_training_hardtanh_7)
        /*00a4*/ 	.short	0x0210
        /*00a6*/ 	.short	0x0034


	//----- nvinfo : EIATTR_SW_WAR
	.align		4
.L_31:
        /*00a8*/ 	.byte	0x04, 0x36
        /*00aa*/ 	.short	(.L_33 - .L_32)
.L_32:
        /*00ac*/ 	.word	0x00000008
.L_33:


//--------------------- .nv.callgraph             --------------------------
	.section	.nv.callgraph,"",@"SHT_CUDA_CALLGRAPH"
	.align	4
	.sectionentsize	8
	.align		4
        /*0000*/ 	.word	0x00000000
	.align		4
        /*0004*/ 	.word	0xffffffff
	.align		4
        /*0008*/ 	.word	0x00000000
	.align		4
        /*000c*/ 	.word	0xfffffffe
	.align		4
        /*0010*/ 	.word	0x00000000
	.align		4
        /*0014*/ 	.word	0xfffffffd
	.align		4
        /*0018*/ 	.word	0x00000000
	.align		4
        /*001c*/ 	.word	0xfffffffc


//--------------------- .nv.constant4             --------------------------
	.section	.nv.constant4,"a",@progbits
	.align	8
	.align		8
.nv.constant4:
        /*0000*/ 	.dword	_$_str
	.align		8
        /*0008*/ 	.dword	_$_str_$_2


//--------------------- .text.triton_poi_fused__native_batch_norm_legit_no_training_hardtanh_7 --------------------------
	.section	.text.triton_poi_fused__native_batch_norm_legit_no_training_hardtanh_7,"ax",@progbits
	.align	128
        .global         triton_poi_fused__native_batch_norm_legit_no_training_hardtanh_7
        .type           triton_poi_fused__native_batch_norm_legit_no_training_hardtanh_7,@function
        .size           triton_poi_fused__native_batch_norm_legit_no_training_hardtanh_7,(.L_x_1 - triton_poi_fused__native_batch_norm_legit_no_training_hardtanh_7)
        .other          triton_poi_fused__native_batch_norm_legit_no_training_hardtanh_7,@"STO_CUDA_ENTRY STV_DEFAULT"
triton_poi_fused__native_batch_norm_legit_no_training_hardtanh_7:
.text.triton_poi_fused__native_batch_norm_legit_no_training_hardtanh_7:
[----:B------:R-:W-:Y:S01]  /*0000*/  LDC R1, c[0x0][0x28] ;  /* 0x00000a00ff017b82 */ /* 0x000fe20000000800 */
[----:B------:R-:W1:Y:S07]  /*0010*/  S2R R0, SR_TID.X ;  /* 0x0000000000007919 */ /* 0x000e6e0000002100 */
[----:B------:R-:W2:Y:S01]  /*0020*/  LDC.64 R6, c[0x0][0x220] ;  /* 0x00008800ff067b82 */ /* 0x000ea20000000a00 */
[----:B------:R-:W-:Y:S01]  /*0030*/  ULDC.64 UR4, c[0x0][0x208] ;  /* 0x0000820000047ab9 */ /* 0x000fe20000000a00 */
[----:B------:R-:W3:Y:S06]  /*0040*/  S2R R5, SR_CTAID.X ;  /* 0x0000000000057919 */ /* 0x000eec0000002500 */
[----:B------:R-:W4:Y:S08]  /*0050*/  LDC.64 R8, c[0x0][0x228] ;  /* 0x00008a00ff087b82 */ /* 0x000f300000000a00 */
[----:B------:R-:W5:Y:S01]  /*0060*/  LDC.64 R10, c[0x0][0x230] ;  /* 0x00008c00ff0a7b82 */ /* 0x000f620000000a00 */
[----:B-1----:R-:W-:Y:S01]  /*0070*/  IMAD.SHL.U32 R0, R0, 0x2, RZ ;  /* 0x0000000200007824 */ /* 0x002fe200078e00ff */
[----:B---3--:R-:W-:-:S04]  /*0080*/  SHF.R.S32.HI R3, RZ, 0x17, R5 ;  /* 0x00000017ff037819 */ /* 0x008fc80000011405 */
[----:B------:R-:W-:Y:S02]  /*0090*/  LOP3.LUT R0, R0, 0xfe, RZ, 0xc0, !PT ;  /* 0x000000fe00007812 */ /* 0x000fe400078ec0ff */
[----:B------:R-:W-:-:S03]  /*00a0*/  SGXT R3, R3, 0x1 ;  /* 0x000000010303781a */ /* 0x000fc60000000200 */
[----:B------:R-:W-:Y:S02]  /*00b0*/  IMAD R0, R5, 0x100, R0 ;  /* 0x0000010005007824 */ /* 0x000fe400078e0200 */
[----:B------:R-:W1:Y:S03]  /*00c0*/  LDC.64 R4, c[0x0][0x218] ;  /* 0x00008600ff047b82 */ /* 0x000e660000000a00 */
[----:B------:R-:W-:-:S04]  /*00d0*/  LEA.HI R3, R3, R0, RZ, 0x8 ;  /* 0x0000000003037211 */ /* 0x000fc800078f40ff */
[----:B------:R-:W-:-:S04]  /*00e0*/  SHF.R.S32.HI R3, RZ, 0x8, R3 ;  /* 0x00000008ff037819 */ /* 0x000fc80000011403 */
[----:B------:R-:W-:-:S04]  /*00f0*/  LEA.HI R2, R3, R3, RZ, 0x5 ;  /* 0x0000000303027211 */ /* 0x000fc800078f28ff */
[----:B------:R-:W-:-:S04]  /*0100*/  LOP3.LUT R2, R2, 0xffffffe0, RZ, 0xc0, !PT ;  /* 0xffffffe002027812 */ /* 0x000fc800078ec0ff */
[----:B------:R-:W-:Y:S02]  /*0110*/  IADD3 R13, R3, -R2, RZ ;  /* 0x80000002030d7210 */ /* 0x000fe40007ffe0ff */
[----:B------:R-:W3:Y:S03]  /*0120*/  LDC.64 R2, c[0x0][0x210] ;  /* 0x00008400ff027b82 */ /* 0x000ee60000000a00 */
[----:B--2---:R-:W-:-:S06]  /*0130*/  IMAD.WIDE R6, R13, 0x4, R6 ;  /* 0x000000040d067825 */ /* 0x004fcc00078e0206 */
[----:B------:R-:W2:Y:S01]  /*0140*/  LDG.E.EL R6, desc[UR4][R6.64] ;  /* 0x0000000406067981 */ /* 0x000ea2000c2e1900 */
[----:B-1----:R-:W-:-:S06]  /*0150*/  IMAD.WIDE R4, R13, 0x4, R4 ;  /* 0x000000040d047825 */ /* 0x002fcc00078e0204 */
[----:B------:R-:W2:Y:S01]  /*0160*/  LDG.E.EL R4, desc[UR4][R4.64] ;  /* 0x0000000404047981 */ /* 0x000ea2000c2e1900 */
[----:B---3--:R-:W-:-:S06]  /*0170*/  IMAD.WIDE R2, R0, 0x4, R2 ;  /* 0x0000000400027825 */ /* 0x008fcc00078e0202 */
[----:B------:R-:W3:Y:S01]  /*0180*/  LDG.E.64 R2, desc[UR4][R2.64] ;  /* 0x0000000402027981 */ /* 0x000ee2000c1e1b00 */
[----:B----4-:R-:W-:-:S04]  /*0190*/  IMAD.WIDE R8, R13, 0x4, R8 ;  /* 0x000000040d087825 */ /* 0x010fc800078e0208 */
[----:B-----5:R-:W-:Y:S02]  /*01a0*/  IMAD.WIDE R10, R13, 0x4, R10 ;  /* 0x000000040d0a7825 */ /* 0x020fe400078e020a */
[----:B------:R-:W4:Y:S04]  /*01b0*/  LDG.E.EL R8, desc[UR4][R8.64] ;  /* 0x0000000408087981 */ /* 0x000f28000c2e1900 */
[----:B------:R-:W4:Y:S01]  /*01c0*/  LDG.E.EL R11, desc[UR4][R10.64] ;  /* 0x000000040a0b7981 */ /* 0x000f22000c2e1900 */
[----:B------:R-:W-:Y:S02]  /*01d0*/  IMAD.MOV.U32 R12, RZ, RZ, 0x3e800000 ;  /* 0x3e800000ff0c7424 */ /* 0x000fe400078e00ff */
[----:B--2---:R-:W-:-:S04]  /*01e0*/  FADD R6, R6, 9.9999997473787516356e-06 ;  /* 0x3727c5ac06067421 */ /* 0x004fc80000000000 */
[----:B------:R-:W1:Y:S02]  /*01f0*/  MUFU.SQRT R7, R6 ;  /* 0x0000000600077308 */ /* 0x000e640000002000 */
[C---:B-1----:R-:W-:Y:S02]  /*0200*/  FSETP.GT.AND P0, PT, R7.reuse, 8.50705917302346158658e+37, PT ;  /* 0x7e8000000700780b */ /* 0x042fe40003f04000 */
[----:B------:R-:W-:-:S11]  /*0210*/  FSETP.GEU.AND P1, PT, R7, 1.175494350822287508e-38, PT ;  /* 0x008000000700780b */ /* 0x000fd60003f2e000 */
[----:B------:R-:W-:-:S04]  /*0220*/  @P0 FMUL R7, R7, 0.25 ;  /* 0x3e80000007070820 */ /* 0x000fc80000400000 */
[----:B------:R-:W-:-:S06]  /*0230*/  @!P1 FMUL R7, R7, 16777216 ;  /* 0x4b80000007079820 */ /* 0x000fcc0000400000 */
[----:B------:R-:W1:Y:S01]  /*0240*/  MUFU.RCP R7, R7 ;  /* 0x0000000700077308 */ /* 0x000e620000001000 */
[----:B------:R-:W-:Y:S01]  /*0250*/  FSEL R12, R12, 1, P0 ;  /* 0x3f8000000c0c7808 */ /* 0x000fe20000000000 */
[----:B---3--:R-:W-:-:S04]  /*0260*/  FADD R2, R2, -R4 ;  /* 0x8000000402027221 */ /* 0x008fc80000000000 */
[----:B------:R-:W-:Y:S01]  /*0270*/  @!P1 FMUL R12, R12, 16777216 ;  /* 0x4b8000000c0c9820 */ /* 0x000fe20000400000 */
[----:B------:R-:W-:-:S03]  /*0280*/  FADD R3, R3, -R4 ;  /* 0x8000000403037221 */ /* 0x000fc60000000000 */
[----:B-1----:R-:W-:-:S04]  /*0290*/  FMUL R12, R7, R12 ;  /* 0x0000000c070c7220 */ /* 0x002fc80000400000 */
[-C--:B------:R-:W-:Y:S01]  /*02a0*/  FMUL R4, R2, R12.reuse ;  /* 0x0000000c02047220 */ /* 0x080fe20000400000 */
[----:B------:R-:W-:Y:S02]  /*02b0*/  FMUL R12, R3, R12 ;  /* 0x0000000c030c7220 */ /* 0x000fe40000400000 */
[----:B------:R-:W1:Y:S01]  /*02c0*/  LDC.64 R2, c[0x0][0x238] ;  /* 0x00008e00ff027b82 */ /* 0x000e620000000a00 */
[C-C-:B----4-:R-:W-:Y:S01]  /*02d0*/  FFMA R4, R8.reuse, R4, R11.reuse ;  /* 0x0000000408047223 */ /* 0x150fe2000000000b */
[----:B------:R-:W-:-:S04]  /*02e0*/  FFMA R12, R8, R12, R11 ;  /* 0x0000000c080c7223 */ /* 0x000fc8000000000b */
[----:B------:R-:W-:Y:S02]  /*02f0*/  FSETP.GTU.AND P0, PT, R4, RZ, PT ;  /* 0x000000ff0400720b */ /* 0x000fe40003f0c000 */
[----:B------:R-:W-:Y:S02]  /*0300*/  FSETP.GTU.AND P1, PT, R12, RZ, PT ;  /* 0x000000ff0c00720b */ /* 0x000fe40003f2c000 */
[----:B------:R-:W-:Y:S02]  /*0310*/  FSEL R4, R4, RZ, P0 ;  /* 0x000000ff04047208 */ /* 0x000fe40000000000 */
[----:B------:R-:W-:Y:S02]  /*0320*/  FSEL R5, R12, RZ, P1 ;  /* 0x000000ff0c057208 */ /* 0x000fe40000800000 */
[----:B------:R-:W-:Y:S02]  /*0330*/  FSETP.GEU.AND P2, PT, R4, 6, PT ;  /* 0x40c000000400780b */ /* 0x000fe40003f4e000 */
[----:B------:R-:W-:-:S02]  /*0340*/  FSETP.GEU.AND P3, PT, R5, 6, PT ;  /* 0x40c000000500780b */ /* 0x000fc40003f6e000 */
[----:B------:R-:W-:Y:S02]  /*0350*/  FSETP.NAN.AND P0, PT, R4, R4, PT ;  /* 0x000000040400720b */ /* 0x000fe40003f08000 */
[----:B------:R-:W-:Y:S01]  /*0360*/  FSETP.NAN.AND P1, PT, R5, R5, PT ;  /* 0x000000050500720b */ /* 0x000fe20003f28000 */
[----:B-1----:R-:W-:-:S06]  /*0370*/  IMAD.WIDE R2, R0, 0x4, R2 ;  /* 0x0000000400027825 */ /* 0x002fcc00078e0202 */
[----:B------:R-:W-:Y:S02]  /*0380*/  @P2 SEL R4, R4, 0x40c00000, P0 ;  /* 0x40c0000004042807 */ /* 0x000fe40000000000 */
[----:B------:R-:W-:-:S05]  /*0390*/  @P3 SEL R5, R5, 0x40c00000, P1 ;  /* 0x40c0000005053807 */ /* 0x000fca0000800000 */
[----:B------:R-:W-:Y:S01]  /*03a0*/  STG.E.64 desc[UR4][R2.64], R4 ;  /* 0x0000000402007986 */ /* 0x000fe2000c101b04 */
[----:B------:R-:W-:Y:S05]  /*03b0*/  EXIT ;  /* 0x000000000000794d */ /* 0x000fea0003800000 */
.L_x_0:
[----:B------:R-:W-:-:S00]  /*03c0*/  BRA `(.L_x_0) ;  /* 0xfffffffc00fc7947 */ /* 0x000fc0000383ffff */
[----:B------:R-:W-:-:S00]  /*03d0*/  NOP ;  /* 0x0000000000007918 */ /* 0x000fc00000000000 */
        /* <DEDUP_REMOVED lines=10> */
.L_x_1:


//--------------------- .nv.global.init           --------------------------
	.section	.nv.global.init,"aw",@progbits
.nv.global.init:
	.type		_$_str,@object
	.size		_$_str,(_$_str_$_2 - _$_str)
_$_str:
        /*0000*/ 	.byte	0x5f, 0x5f, 0x43, 0x55, 0x44, 0x41, 0x5f, 0x46, 0x54, 0x5a, 0x00
	.type		_$_str_$_2,@object
	.size		_$_str_$_2,(.L_1 - _$_str_$_2)
_$_str_$_2:
        /*000b*/ 	.byte	0x5f, 0x5f, 0x43, 0x55, 0x44, 0x41, 0x5f, 0x50, 0x52, 0x45, 0x43, 0x5f, 0x53, 0x51, 0x52, 0x54
        /*001b*/ 	.byte	0x00
.L_1:


//--------------------- .nv.constant0.triton_poi_fused__native_batch_norm_legit_no_training_hardtanh_7 --------------------------
	.section	.nv.constant0.triton_poi_fused__native_batch_norm_legit_no_training_hardtanh_7,"a",@progbits
	.sectionflags	@""
	.align	4
.nv.constant0.triton_poi_fused__native_batch_norm_legit_no_training_hardtanh_7:
	.zero		580
